	.headerflags	@"EF_CUDA_TEXMODE_UNIFIED EF_CUDA_64BIT_ADDRESS EF_CUDA_ACCELERATORS EF_CUDA_SM90 EF_CUDA_VIRTUAL_SM(EF_CUDA_SM90)"
	.elftype	@"ET_EXEC"


//--------------------- .nv.info                  --------------------------
	.section	.nv.info,"",@"SHT_CUDA_INFO"
	.align	4


	//----- nvinfo : EIATTR_REGCOUNT
	.align		4
        /*0000*/ 	.byte	0x04, 0x2f
        /*0002*/ 	.short	(.L_1 - .L_0)
	.align		4
.L_0:
        /*0004*/ 	.word	index@(triton_poi_fused_convolution_27)
        /*0008*/ 	.word	0x0000000c


	//----- nvinfo : EIATTR_MIN_STACK_SIZE
	.align		4
.L_1:
        /*000c*/ 	.byte	0x04, 0x12
        /*000e*/ 	.short	(.L_3 - .L_2)
	.align		4
.L_2:
        /*0010*/ 	.word	index@(triton_poi_fused_convolution_27)
        /*0014*/ 	.word	0x00000000


	//----- nvinfo : EIATTR_FRAME_SIZE
	.align		4
.L_3:
        /*0018*/ 	.byte	0x04, 0x11
        /*001a*/ 	.short	(.L_5 - .L_4)
	.align		4
.L_4:
        /*001c*/ 	.word	index@(triton_poi_fused_convolution_27)
        /*0020*/ 	.word	0x00000000


	//----- nvinfo : EIATTR_MIN_STACK_SIZE
	.align		4
.L_5:
        /*0024*/ 	.byte	0x04, 0x12
        /*0026*/ 	.short	(.L_7 - .L_6)
	.align		4
.L_6:
        /*0028*/ 	.word	index@(triton_poi_fused_convolution_27)
        /*002c*/ 	.word	0x00000000
.L_7:


//--------------------- .nv.info.triton_poi_fused_convolution_27 --------------------------
	.section	.nv.info.triton_poi_fused_convolution_27,"",@"SHT_CUDA_INFO"
	.sectionflags	@""
	.align	4


	//----- nvinfo : EIATTR_CUDA_API_VERSION
	.align		4
        /*0000*/ 	.byte	0x04, 0x37
        /*0002*/ 	.short	(.L_9 - .L_8)
.L_8:
        /*0004*/ 	.word	0x0000007c


	//----- nvinfo : EIATTR_KPARAM_INFO
	.align		4
.L_9:
        /*0008*/ 	.byte	0x04, 0x17
        /*000a*/ 	.short	(.L_11 - .L_10)
.L_10:
        /*000c*/ 	.word	0x00000000
        /*0010*/ 	.short	0x0002
        /*0012*/ 	.short	0x0010
        /*0014*/ 	.byte	0x00, 0xf0, 0x11, 0x00


	//----- nvinfo : EIATTR_KPARAM_INFO
	.align		4
.L_11:
        /*0018*/ 	.byte	0x04, 0x17
        /*001a*/ 	.short	(.L_13 - .L_12)
.L_12:
        /*001c*/ 	.word	0x00000000
        /*0020*/ 	.short	0x0001
        /*0022*/ 	.short	0x0008
        /*0024*/ 	.byte	0x00, 0xf4, 0x21, 0x00


	//----- nvinfo : EIATTR_KPARAM_INFO
	.align		4
.L_13:
        /*0028*/ 	.byte	0x04, 0x17
        /*002a*/ 	.short	(.L_15 - .L_14)
.L_14:
        /*002c*/ 	.word	0x00000000
        /*0030*/ 	.short	0x0000
        /*0032*/ 	.short	0x0000
        /*0034*/ 	.byte	0x00, 0xf4, 0x21, 0x00


	//----- nvinfo : EIATTR_SPARSE_MMA_MASK
	.align		4
.L_15:
        /*0038*/ 	.byte	0x03, 0x50
        /*003a*/ 	.short	0x0000


	//----- nvinfo : EIATTR_MAXREG_COUNT
	.align		4
        /*003c*/ 	.byte	0x03, 0x1b
        /*003e*/ 	.short	0x00ff


	//----- nvinfo : EIATTR_EXIT_INSTR_OFFSETS
	.align		4
        /*0040*/ 	.byte	0x04, 0x1c
        /*0042*/ 	.short	(.L_17 - .L_16)


	//   ....[0]....
.L_16:
        /*0044*/ 	.word	0x00000160


	//   ....[1]....
        /*0048*/ 	.word	0x00000180


	//----- nvinfo : EIATTR_REQNTID
	.align		4
.L_17:
        /*004c*/ 	.byte	0x04, 0x10
        /*004e*/ 	.short	(.L_19 - .L_18)
.L_18:
        /*0050*/ 	.word	0x00000080
        /*0054*/ 	.word	0x00000001
        /*0058*/ 	.word	0x00000001


	//----- nvinfo : EIATTR_CBANK_PARAM_SIZE
	.align		4
.L_19:
        /*005c*/ 	.byte	0x03, 0x19
        /*005e*/ 	.short	0x0014


	//----- nvinfo : EIATTR_PARAM_CBANK
	.align		4
        /*0060*/ 	.byte	0x04, 0x0a
        /*0062*/ 	.short	(.L_21 - .L_20)
	.align		4
.L_20:
        /*0064*/ 	.word	index@(.nv.constant0.triton_poi_fused_convolution_27)
        /*0068*/ 	.short	0x0210
        /*006a*/ 	.short	0x0014


	//----- nvinfo : EIATTR_SW_WAR
	.align		4
.L_21:
        /*006c*/ 	.byte	0x04, 0x36
        /*006e*/ 	.short	(.L_23 - .L_22)
.L_22:
        /*0070*/ 	.word	0x00000008
.L_23:


//--------------------- .nv.callgraph             --------------------------
	.section	.nv.callgraph,"",@"SHT_CUDA_CALLGRAPH"
	.align	4
	.sectionentsize	8
	.align		4
        /*0000*/ 	.word	0x00000000
	.align		4
        /*0004*/ 	.word	0xffffffff
	.align		4
        /*0008*/ 	.word	0x00000000
	.align		4
        /*000c*/ 	.word	0xfffffffe
	.align		4
        /*0010*/ 	.word	0x00000000
	.align		4
        /*0014*/ 	.word	0xfffffffd
	.align		4
        /*0018*/ 	.word	0x00000000
	.align		4
        /*001c*/ 	.word	0xfffffffc


//--------------------- .text.triton_poi_fused_convolution_27 --------------------------
	.section	.text.triton_poi_fused_convolution_27,"ax",@progbits
	.align	128
        .global         triton_poi_fused_convolution_27
        .type           triton_poi_fused_convolution_27,@function
        .size           triton_poi_fused_convolution_27,(.L_x_1 - triton_poi_fused_convolution_27)
        .other          triton_poi_fused_convolution_27,@"STO_CUDA_ENTRY STV_DEFAULT"
triton_poi_fused_convolution_27:
.text.triton_poi_fused_convolution_27:
[----:B------:R-:W0:Y:S02]  /*0000*/  LDC R1, c[0x0][0x28] ;  /* 0x00000a00ff017b82 */ /* 0x000e240000000800 */
[----:B------:R-:W1:Y:S01]  /*0010*/  S2R R0, SR_TID.X ;  /* 0x0000000000007919 */ /* 0x000e620000002100 */
[----:B------:R-:W2:Y:S01]  /*0020*/  LDC.64 R2, c[0x0][0x210] ;  /* 0x00008400ff027b82 */ /* 0x000ea20000000a00 */
[----:B------:R-:W-:Y:S01]  /*0030*/  ULDC.64 UR4, c[0x0][0x208] ;  /* 0x0000820000047ab9 */ /* 0x000fe20000000a00 */
[----:B------:R-:W3:Y:S06]  /*0040*/  S2R R7, SR_CTAID.X ;  /* 0x0000000000077919 */ /* 0x000eec0000002500 */
[----:B------:R-:W4:Y:S01]  /*0050*/  LDC.64 R4, c[0x0][0x218] ;  /* 0x00008600ff047b82 */ /* 0x000f220000000a00 */
[----:B-1----:R-:W-:-:S04]  /*0060*/  SHF.L.U32 R0, R0, 0x1, RZ ;  /* 0x0000000100007819 */ /* 0x002fc800000006ff */
[----:B------:R-:W-:-:S04]  /*0070*/  LOP3.LUT R0, R0, 0xfe, RZ, 0xc0, !PT ;  /* 0x000000fe00007812 */ /* 0x000fc800078ec0ff */
[----:B---3--:R-:W-:-:S04]  /*0080*/  LEA R7, R7, R0, 0x8 ;  /* 0x0000000007077211 */ /* 0x008fc800078e40ff */
[C---:B------:R-:W-:Y:S01]  /*0090*/  ISETP.GE.AND P0, PT, R7.reuse, 0x1600, PT ;  /* 0x000016000700780c */ /* 0x040fe20003f06270 */
[----:B------:R-:W-:-:S04]  /*00a0*/  IMAD.HI R0, R7, 0x2e8ba2e9, RZ ;  /* 0x2e8ba2e907007827 */ /* 0x000fc800078e02ff */
[----:B--2---:R-:W-:Y:S01]  /*00b0*/  IMAD.WIDE R2, R7, 0x4, R2 ;  /* 0x0000000407027825 */ /* 0x004fe200078e0202 */
[----:B------:R-:W-:-:S04]  /*00c0*/  SHF.R.U32.HI R9, RZ, 0x1f, R0 ;  /* 0x0000001fff097819 */ /* 0x000fc80000011600 */
[----:B------:R-:W-:-:S05]  /*00d0*/  LEA.HI.SX32 R0, R0, R9, 0x1c ;  /* 0x0000000900007211 */ /* 0x000fca00078fe2ff */
[----:B------:R-:W-:Y:S01]  /*00e0*/  IMAD R9, R0, -0x58, R7 ;  /* 0xffffffa800097824 */ /* 0x000fe200078e0207 */
[----:B------:R-:W-:-:S03]  /*00f0*/  CS2R R6, SRZ ;  /* 0x0000000000067805 */ /* 0x000fc6000001ff00 */
[----:B----4-:R-:W-:Y:S01]  /*0100*/  IMAD.WIDE R4, R9, 0x4, R4 ;  /* 0x0000000409047825 */ /* 0x010fe200078e0204 */
[----:B------:R-:W-:Y:S02]  /*0110*/  CS2R R8, SRZ ;  /* 0x0000000000087805 */ /* 0x000fe4000001ff00 */
[----:B------:R-:W2:Y:S04]  /*0120*/  @!P0 LDG.E.64 R6, desc[UR4][R2.64] ;  /* 0x0000000402068981 */ /* 0x000ea8000c1e1b00 */
[----:B------:R-:W2:Y:S02]  /*0130*/  @!P0 LDG.E.EL.64 R8, desc[UR4][R4.64] ;  /* 0x0000000404088981 */ /* 0x000ea4000c2e1b00 */
[----:B--2---:R-:W-:Y:S01]  /*0140*/  FADD R6, R8, R6 ;  /* 0x0000000608067221 */ /* 0x004fe20000000000 */
[----:B------:R-:W-:Y:S01]  /*0150*/  FADD R7, R9, R7 ;  /* 0x0000000709077221 */ /* 0x000fe20000000000 */
[----:B------:R-:W-:Y:S06]  /*0160*/  @P0 EXIT ;  /* 0x000000000000094d */ /* 0x000fec0003800000 */
[----:B------:R-:W-:Y:S01]  /*0170*/  STG.E.64 desc[UR4][R2.64], R6 ;  /* 0x0000000602007986 */ /* 0x000fe2000c101b04 */
[----:B------:R-:W-:Y:S05]  /*0180*/  EXIT ;  /* 0x000000000000794d */ /* 0x000fea0003800000 */
.L_x_0:
[----:B------:R-:W-:-:S00]  /*0190*/  BRA `(.L_x_0) ;  /* 0xfffffffc00fc7947 */ /* 0x000fc0000383ffff */
[----:B------:R-:W-:-:S00]  /*01a0*/  NOP ;  /* 0x0000000000007918 */ /* 0x000fc00000000000 */
        /* <DEDUP_REMOVED lines=13> */
.L_x_1:


//--------------------- .nv.constant0.triton_poi_fused_convolution_27 --------------------------
	.section	.nv.constant0.triton_poi_fused_convolution_27,"a",@progbits
	.sectionflags	@""
	.align	4
.nv.constant0.triton_poi_fused_convolution_27:
	.zero		548
